//
// Generated by NVIDIA NVVM Compiler
//
// Compiler Build ID: CL-36424714
// Cuda compilation tools, release 13.0, V13.0.88
// Based on NVVM 20.0.0
//

.version 9.0
.target sm_100
.address_size 64

	// .globl	_Z9myzlaswp_15zlaswp_params_t

.visible .entry _Z9myzlaswp_15zlaswp_params_t(
	.param .align 8 .b8 _Z9myzlaswp_15zlaswp_params_t_param_0[152]
)
{
	.reg .pred 	%p<3>;
	.reg .b16 	%rs<7>;
	.reg .b32 	%r<37>;
	.reg .b64 	%rd<40>;
	.reg .b64 	%fd<33>;

	mov.b64 	%rd6, _Z9myzlaswp_15zlaswp_params_t_param_0;
	mov.u64 	%rd1, %rd6;
	mov.u32 	%r8, %tid.x;
	mov.u32 	%r9, %ntid.x;
	mov.u32 	%r10, %ctaid.x;
	shl.b32 	%r11, %r10, 8;
	shr.s32 	%r12, %r11, 8;
	mad.lo.s32 	%r1, %r12, %r9, %r8;
	ld.param.u32 	%r13, [_Z9myzlaswp_15zlaswp_params_t_param_0+8];
	setp.ge.u32 	%p1, %r1, %r13;
	@%p1 bra 	$L__BB0_3;
	ld.param.u32 	%r2, [%rd1+12];
	ld.param.u64 	%rd7, [%rd1];
	cvta.to.global.u64 	%rd8, %rd7;
	cvt.u64.u32 	%rd9, %r1;
	ld.param.u32 	%r15, [%rd1+16];
	mul.lo.s32 	%r16, %r15, %r2;
	cvt.s64.s32 	%rd10, %r16;
	add.s64 	%rd11, %rd10, %rd9;
	shl.b64 	%rd12, %rd11, 4;
	add.s64 	%rd2, %rd8, %rd12;
	shl.b32 	%r3, %r2, 3;
	add.s64 	%rd39, %rd1, 32;
	mov.b32 	%r35, 0;
	mul.wide.s32 	%rd17, %r2, 16;
	mov.u32 	%r36, %r35;
$L__BB0_2:
	ld.param.u32 	%r17, [%rd39+-12];
	{ .reg .b16 tmp; mov.b32 {tmp, %rs1}, %r17; }
	cvt.s32.s16 	%r18, %r17;
	mul.wide.s32 	%rd13, %r35, 16;
	add.s64 	%rd14, %rd2, %rd13;
	mul.lo.s32 	%r19, %r2, %r18;
	mul.wide.s32 	%rd15, %r19, 16;
	add.s64 	%rd16, %rd2, %rd15;
	ld.global.v2.f64 	{%fd1, %fd2}, [%rd14];
	ld.global.v2.f64 	{%fd3, %fd4}, [%rd16];
	st.global.v2.f64 	[%rd14], {%fd3, %fd4};
	st.global.v2.f64 	[%rd16], {%fd1, %fd2};
	cvt.s32.s16 	%r20, %rs1;
	add.s64 	%rd18, %rd14, %rd17;
	mul.lo.s32 	%r21, %r2, %r20;
	mul.wide.s32 	%rd19, %r21, 16;
	add.s64 	%rd20, %rd2, %rd19;
	ld.global.v2.f64 	{%fd5, %fd6}, [%rd18];
	ld.global.v2.f64 	{%fd7, %fd8}, [%rd20];
	st.global.v2.f64 	[%rd18], {%fd7, %fd8};
	st.global.v2.f64 	[%rd20], {%fd5, %fd6};
	ld.param.v4.u16 	{%rs2, %rs3, %rs4, %rs5}, [%rd39+-8];
	cvt.s32.s16 	%r22, %rs2;
	add.s64 	%rd21, %rd18, %rd17;
	mul.lo.s32 	%r23, %r2, %r22;
	mul.wide.s32 	%rd22, %r23, 16;
	add.s64 	%rd23, %rd2, %rd22;
	ld.global.v2.f64 	{%fd9, %fd10}, [%rd21];
	ld.global.v2.f64 	{%fd11, %fd12}, [%rd23];
	st.global.v2.f64 	[%rd21], {%fd11, %fd12};
	st.global.v2.f64 	[%rd23], {%fd9, %fd10};
	cvt.s32.s16 	%r24, %rs3;
	add.s64 	%rd24, %rd21, %rd17;
	mul.lo.s32 	%r25, %r2, %r24;
	mul.wide.s32 	%rd25, %r25, 16;
	add.s64 	%rd26, %rd2, %rd25;
	ld.global.v2.f64 	{%fd13, %fd14}, [%rd24];
	ld.global.v2.f64 	{%fd15, %fd16}, [%rd26];
	st.global.v2.f64 	[%rd24], {%fd15, %fd16};
	st.global.v2.f64 	[%rd26], {%fd13, %fd14};
	cvt.s32.s16 	%r26, %rs4;
	add.s64 	%rd27, %rd24, %rd17;
	mul.lo.s32 	%r27, %r2, %r26;
	mul.wide.s32 	%rd28, %r27, 16;
	add.s64 	%rd29, %rd2, %rd28;
	ld.global.v2.f64 	{%fd17, %fd18}, [%rd27];
	ld.global.v2.f64 	{%fd19, %fd20}, [%rd29];
	st.global.v2.f64 	[%rd27], {%fd19, %fd20};
	st.global.v2.f64 	[%rd29], {%fd17, %fd18};
	cvt.s32.s16 	%r28, %rs5;
	add.s64 	%rd30, %rd27, %rd17;
	mul.lo.s32 	%r29, %r2, %r28;
	mul.wide.s32 	%rd31, %r29, 16;
	add.s64 	%rd32, %rd2, %rd31;
	ld.global.v2.f64 	{%fd21, %fd22}, [%rd30];
	ld.global.v2.f64 	{%fd23, %fd24}, [%rd32];
	st.global.v2.f64 	[%rd30], {%fd23, %fd24};
	st.global.v2.f64 	[%rd32], {%fd21, %fd22};
	ld.param.u32 	%r30, [%rd39];
	{ .reg .b16 tmp; mov.b32 {tmp, %rs6}, %r30; }
	cvt.s32.s16 	%r31, %r30;
	add.s64 	%rd33, %rd30, %rd17;
	mul.lo.s32 	%r32, %r2, %r31;
	mul.wide.s32 	%rd34, %r32, 16;
	add.s64 	%rd35, %rd2, %rd34;
	ld.global.v2.f64 	{%fd25, %fd26}, [%rd33];
	ld.global.v2.f64 	{%fd27, %fd28}, [%rd35];
	st.global.v2.f64 	[%rd33], {%fd27, %fd28};
	st.global.v2.f64 	[%rd35], {%fd25, %fd26};
	cvt.s32.s16 	%r33, %rs6;
	add.s64 	%rd36, %rd33, %rd17;
	mul.lo.s32 	%r34, %r2, %r33;
	mul.wide.s32 	%rd37, %r34, 16;
	add.s64 	%rd38, %rd2, %rd37;
	ld.global.v2.f64 	{%fd29, %fd30}, [%rd36];
	ld.global.v2.f64 	{%fd31, %fd32}, [%rd38];
	st.global.v2.f64 	[%rd36], {%fd31, %fd32};
	st.global.v2.f64 	[%rd38], {%fd29, %fd30};
	add.s32 	%r36, %r36, 8;
	add.s32 	%r35, %r35, %r3;
	add.s64 	%rd39, %rd39, 16;
	setp.ne.s32 	%p2, %r36, 64;
	@%p2 bra 	$L__BB0_2;
$L__BB0_3:
	ret;

}


// ===== COMPILED SASS (sm_100) =====

	.target	sm_100

	.elftype	@"ET_EXEC"


//--------------------- .note.nv.tkinfo           --------------------------
	.section	.note.nv.tkinfo,"",@"SHT_NOTE"
	.sectionflags	@"SHF_NOTE_NV_TKINFO"
	.tkinfo
        /*0018*/ 	.word	0x00000002
        /*0030*/ 	.string	""
        /*0030*/ 	.string	"ptxas"
        /*0030*/ 	.string	"Cuda compilation tools, release 13.0, V13.0.88"
        /*0030*/ 	.string	"Build cuda_13.0.r13.0/compiler.36424714_0"
        /*0030*/ 	.string	"-arch sm_100 -m 64 "



//--------------------- .note.nv.cuinfo           --------------------------
	.section	.note.nv.cuinfo,"",@"SHT_NOTE"
	.sectionflags	@"SHF_NOTE_NV_CUINFO"
        /*0018*/ 	.short	0x0002
        /*001a*/ 	.short	0x0064
        /*001c*/ 	.short	0x0082
	.zero		2


//--------------------- .nv.info                  --------------------------
	.section	.nv.info,"",@"SHT_CUDA_INFO"
	.align	4


	//----- nvinfo : EIATTR_REGCOUNT
	.align		4
        /*0000*/ 	.byte	0x04, 0x2f
        /*0002*/ 	.short	(.L_1 - .L_0)
	.align		4
.L_0:
        /*0004*/ 	.word	index@(_Z9myzlaswp_15zlaswp_params_t)
        /*0008*/ 	.word	0x00000026


	//----- nvinfo : EIATTR_FRAME_SIZE
	.align		4
.L_1:
        /*000c*/ 	.byte	0x04, 0x11
        /*000e*/ 	.short	(.L_3 - .L_2)
	.align		4
.L_2:
        /*0010*/ 	.word	index@(_Z9myzlaswp_15zlaswp_params_t)
        /*0014*/ 	.word	0x00000000


	//----- nvinfo : EIATTR_MIN_STACK_SIZE
	.align		4
.L_3:
        /*0018*/ 	.byte	0x04, 0x12
        /*001a*/ 	.short	(.L_5 - .L_4)
	.align		4
.L_4:
        /*001c*/ 	.word	index@(_Z9myzlaswp_15zlaswp_params_t)
        /*0020*/ 	.word	0x00000000
.L_5:


//--------------------- .nv.compat                --------------------------
	.section	.nv.compat,"",@"SHT_CUDA_COMPAT_INFO"
	.align	4
        /*0000*/ 	.byte	0x02, 0x09, 0x00, 0x00, 0x02, 0x02, 0x01, 0x00, 0x02, 0x05, 0x05, 0x00, 0x03, 0x07, 0x01, 0x01
        /*0010*/ 	.byte	0x02, 0x03, 0x00, 0x00, 0x02, 0x06, 0x01, 0x00, 0x04, 0x0b, 0x08, 0x00, 0x09, 0x00, 0x00, 0x00
        /*0020*/ 	.byte	0x00, 0x00, 0x00, 0x00


//--------------------- .nv.info._Z9myzlaswp_15zlaswp_params_t --------------------------
	.section	.nv.info._Z9myzlaswp_15zlaswp_params_t,"",@"SHT_CUDA_INFO"
	.sectionflags	@""
	.align	4


	//----- nvinfo : EIATTR_CUDA_API_VERSION
	.align		4
        /*0000*/ 	.byte	0x04, 0x37
        /*0002*/ 	.short	(.L_7 - .L_6)
.L_6:
        /*0004*/ 	.word	0x00000082


	//----- nvinfo : EIATTR_KPARAM_INFO
	.align		4
.L_7:
        /*0008*/ 	.byte	0x04, 0x17
        /*000a*/ 	.short	(.L_9 - .L_8)
.L_8:
        /*000c*/ 	.word	0x00000000
        /*0010*/ 	.short	0x0000
        /*0012*/ 	.short	0x0000
        /*0014*/ 	.byte	0x00, 0xf0, 0x61, 0x02


	//----- nvinfo : EIATTR_SPARSE_MMA_MASK
	.align		4
.L_9:
        /*0018*/ 	.byte	0x03, 0x50
        /*001a*/ 	.short	0x0000


	//----- nvinfo : EIATTR_MAXREG_COUNT
	.align		4
        /*001c*/ 	.byte	0x03, 0x1b
        /*001e*/ 	.short	0x00ff


	//----- nvinfo : EIATTR_MERCURY_ISA_VERSION
	.align		4
        /*0020*/ 	.byte	0x03, 0x5f
        /*0022*/ 	.short	0x0101


	//----- nvinfo : EIATTR_VRC_CTA_INIT_COUNT
	.align		4
        /*0024*/ 	.byte	0x02, 0x4a
	.zero		1
	.zero		1


	//----- nvinfo : EIATTR_EXIT_INSTR_OFFSETS
	.align		4
        /*0028*/ 	.byte	0x04, 0x1c
        /*002a*/ 	.short	(.L_11 - .L_10)


	//   ....[0]....
.L_10:
        /*002c*/ 	.word	0x00000090


	//   ....[1]....
        /*0030*/ 	.word	0x00002970


	//----- nvinfo : EIATTR_CBANK_PARAM_SIZE
	.align		4
.L_11:
        /*0034*/ 	.byte	0x03, 0x19
        /*0036*/ 	.short	0x0098


	//----- nvinfo : EIATTR_PARAM_CBANK
	.align		4
        /*0038*/ 	.byte	0x04, 0x0a
        /*003a*/ 	.short	(.L_13 - .L_12)
	.align		4
.L_12:
        /*003c*/ 	.word	index@(.nv.constant0._Z9myzlaswp_15zlaswp_params_t)
        /*0040*/ 	.short	0x0380
        /*0042*/ 	.short	0x0098


	//----- nvinfo : EIATTR_SW_WAR
	.align		4
.L_13:
        /*0044*/ 	.byte	0x04, 0x36
        /*0046*/ 	.short	(.L_15 - .L_14)
.L_14:
        /*0048*/ 	.word	0x00000008
.L_15:


//--------------------- .nv.callgraph             --------------------------
	.section	.nv.callgraph,"",@"SHT_CUDA_CALLGRAPH"
	.align	4
	.sectionentsize	8
	.align		4
        /*0000*/ 	.word	0x00000000
	.align		4
        /*0004*/ 	.word	0xffffffff
	.align		4
        /*0008*/ 	.word	0x00000000
	.align		4
        /*000c*/ 	.word	0xfffffffe
	.align		4
        /*0010*/ 	.word	0x00000000
	.align		4
        /*0014*/ 	.word	0xfffffffd
	.align		4
        /*0018*/ 	.word	0x00000000
	.align		4
        /*001c*/ 	.word	0xfffffffc


//--------------------- .text._Z9myzlaswp_15zlaswp_params_t --------------------------
	.section	.text._Z9myzlaswp_15zlaswp_params_t,"ax",@progbits
	.align	128
        .global         _Z9myzlaswp_15zlaswp_params_t
        .type           _Z9myzlaswp_15zlaswp_params_t,@function
        .size           _Z9myzlaswp_15zlaswp_params_t,(.L_x_1 - _Z9myzlaswp_15zlaswp_params_t)
        .other          _Z9myzlaswp_15zlaswp_params_t,@"STO_CUDA_ENTRY STV_DEFAULT"
_Z9myzlaswp_15zlaswp_params_t:
.text._Z9myzlaswp_15zlaswp_params_t:
[----:B------:R-:W-:Y:S01]  /*0000*/  LDC R1, c[0x0][0x37c] ;  /* 0x0000df00ff017b82 */ /* 0x000fe20000000800 */
[----:B------:R-:W0:Y:S01]  /*0010*/  S2R R0, SR_CTAID.X ;  /* 0x0000000000007919 */ /* 0x000e220000002500 */
[----:B------:R-:W1:Y:S01]  /*0020*/  LDCU UR4, c[0x0][0x360] ;  /* 0x00006c00ff0477ac */ /* 0x000e620008000800 */
[----:B------:R-:W1:Y:S01]  /*0030*/  S2R R3, SR_TID.X ;  /* 0x0000000000037919 */ /* 0x000e620000002100 */
[----:B------:R-:W2:Y:S01]  /*0040*/  LDCU UR5, c[0x0][0x388] ;  /* 0x00007100ff0577ac */ /* 0x000ea20008000800 */
[----:B0-----:R-:W-:-:S04]  /*0050*/  SHF.L.U32 R0, R0, 0x8, RZ ;  /* 0x0000000800007819 */ /* 0x001fc800000006ff */
[----:B------:R-:W-:-:S05]  /*0060*/  SHF.R.S32.HI R0, RZ, 0x8, R0 ;  /* 0x00000008ff007819 */ /* 0x000fca0000011400 */
[----:B-1----:R-:W-:-:S05]  /*0070*/  IMAD R0, R0, UR4, R3 ;  /* 0x0000000400007c24 */ /* 0x002fca000f8e0203 */
[----:B--2---:R-:W-:-:S13]  /*0080*/  ISETP.GE.U32.AND P0, PT, R0, UR5, PT ;  /* 0x0000000500007c0c */ /* 0x004fda000bf06070 */
[----:B------:R-:W-:Y:S05]  /*0090*/  @P0 EXIT ;  /* 0x000000000000094d */ /* 0x000fea0003800000 */
[----:B------:R-:W0:Y:S01]  /*00a0*/  LDC R2, c[0x0][0x38c] ;  /* 0x0000e300ff027b82 */ /* 0x000e220000000800 */
[----:B------:R-:W0:Y:S01]  /*00b0*/  LDCU UR5, c[0x0][0x390] ;  /* 0x00007200ff0577ac */ /* 0x000e220008000800 */
[----:B------:R-:W1:Y:S01]  /*00c0*/  LDCU.U16 UR4, c[0x0][0x394] ;  /* 0x00007280ff0477ac */ /* 0x000e620008000400 */
[----:B------:R-:W2:Y:S01]  /*00d0*/  LDCU.64 UR8, c[0x0][0x380] ;  /* 0x00007000ff0877ac */ /* 0x000ea20008000a00 */
[----:B------:R-:W3:Y:S01]  /*00e0*/  LDCU.64 UR6, c[0x0][0x358] ;  /* 0x00006b00ff0677ac */ /* 0x000ee20008000a00 */
[----:B-1----:R-:W-:Y:S01]  /*00f0*/  UPRMT UR4, UR4, 0x9910, URZ ;  /* 0x0000991004047896 */ /* 0x002fe200080000ff */
[----:B0-----:R-:W-:-:S05]  /*0100*/  IMAD R3, R2, UR5, RZ ;  /* 0x0000000502037c24 */ /* 0x001fca000f8e02ff */
[----:B------:R-:W-:Y:S01]  /*0110*/  IADD3 R0, P0, PT, R0, R3, RZ ;  /* 0x0000000300007210 */ /* 0x000fe20007f1e0ff */
[----:B------:R-:W-:-:S03]  /*0120*/  IMAD R7, R2, UR4, RZ ;  /* 0x0000000402077c24 */ /* 0x000fc6000f8e02ff */
[----:B------:R-:W-:Y:S02]  /*0130*/  LEA.HI.X.SX32 R3, R3, RZ, 0x1, P0 ;  /* 0x000000ff03037211 */ /* 0x000fe400000f0eff */
[----:B--2---:R-:W-:-:S04]  /*0140*/  LEA R4, P0, R0, UR8, 0x4 ;  /* 0x0000000800047c11 */ /* 0x004fc8000f8020ff */
[----:B------:R-:W-:-:S03]  /*0150*/  LEA.HI.X R5, R0, UR9, R3, 0x4, P0 ;  /* 0x0000000900057c11 */ /* 0x000fc600080f2403 */
[--C-:B------:R-:W-:Y:S02]  /*0160*/  IMAD.WIDE R6, R7, 0x10, R4.reuse ;  /* 0x0000001007067825 */ /* 0x100fe400078e0204 */
[----:B---3--:R-:W2:Y:S04]  /*0170*/  LDG.E.128 R12, desc[UR6][R4.64] ;  /* 0x00000006040c7981 */ /* 0x008ea8000c1e1d00 */
[----:B------:R-:W3:Y:S01]  /*0180*/  LDG.E.128 R8, desc[UR6][R6.64] ;  /* 0x0000000606087981 */ /* 0x000ee2000c1e1d00 */
[----:B------:R-:W0:Y:S01]  /*0190*/  LDCU.U16 UR4, c[0x0][0x396] ;  /* 0x000072c0ff0477ac */ /* 0x000e220008000400 */
[----:B------:R-:W-:Y:S01]  /*01a0*/  IMAD.WIDE R28, R2, 0x10, R4 ;  /* 0x00000010021c7825 */ /* 0x000fe200078e0204 */
[----:B0-----:R-:W-:-:S06]  /*01b0*/  UPRMT UR4, UR4, 0x9910, URZ ;  /* 0x0000991004047896 */ /* 0x001fcc00080000ff */
[----:B------:R-:W-:-:S04]  /*01c0*/  IMAD R27, R2, UR4, RZ ;  /* 0x00000004021b7c24 */ /* 0x000fc8000f8e02ff */
[----:B------:R-:W-:Y:S01]  /*01d0*/  IMAD.WIDE R26, R27, 0x10, R4 ;  /* 0x000000101b1a7825 */ /* 0x000fe200078e0204 */
[----:B------:R-:W0:Y:S01]  /*01e0*/  LDCU.U16 UR4, c[0x0][0x398] ;  /* 0x00007300ff0477ac */ /* 0x000e220008000400 */
[----:B---3--:R1:W-:Y:S04]  /*01f0*/  STG.E.128 desc[UR6][R4.64], R8 ;  /* 0x0000000804007986 */ /* 0x0083e8000c101d06 */
[----:B--2---:R2:W-:Y:S04]  /*0200*/  STG.E.128 desc[UR6][R6.64], R12 ;  /* 0x0000000c06007986 */ /* 0x0045e8000c101d06 */
[----:B------:R-:W3:Y:S04]  /*0210*/  LDG.E.128 R16, desc[UR6][R26.64] ;  /* 0x000000061a107981 */ /* 0x000ee8000c1e1d00 */
[----:B------:R-:W4:Y:S01]  /*0220*/  LDG.E.128 R20, desc[UR6][R28.64] ;  /* 0x000000061c147981 */ /* 0x000f22000c1e1d00 */
[----:B0-----:R-:W-:Y:S01]  /*0230*/  UPRMT UR4, UR4, 0x9910, URZ ;  /* 0x0000991004047896 */ /* 0x001fe200080000ff */
[----:B------:R-:W-:-:S05]  /*0240*/  IMAD.WIDE R32, R2, 0x10, R28 ;  /* 0x0000001002207825 */ /* 0x000fca00078e021c */
[----:B------:R-:W-:-:S04]  /*0250*/  IMAD R31, R2, UR4, RZ ;  /* 0x00000004021f7c24 */ /* 0x000fc8000f8e02ff */
[----:B------:R-:W-:Y:S01]  /*0260*/  IMAD.WIDE R30, R31, 0x10, R4 ;  /* 0x000000101f1e7825 */ /* 0x000fe200078e0204 */
[----:B------:R-:W0:Y:S01]  /*0270*/  LDCU.U16 UR4, c[0x0][0x39a] ;  /* 0x00007340ff0477ac */ /* 0x000e220008000400 */
[----:B---3--:R3:W-:Y:S04]  /*0280*/  STG.E.128 desc[UR6][R28.64], R16 ;  /* 0x000000101c007986 */ /* 0x0087e8000c101d06 */
[----:B----4-:R4:W-:Y:S04]  /*0290*/  STG.E.128 desc[UR6][R26.64], R20 ;  /* 0x000000141a007986 */ /* 0x0109e8000c101d06 */
[----:B-1----:R-:W5:Y:S04]  /*02a0*/  LDG.E.128 R8, desc[UR6][R30.64] ;  /* 0x000000061e087981 */ /* 0x002f68000c1e1d00 */
[----:B--2---:R-:W2:Y:S01]  /*02b0*/  LDG.E.128 R12, desc[UR6][R32.64] ;  /* 0x00000006200c7981 */ /* 0x004ea2000c1e1d00 */
[----:B0-----:R-:W-:Y:S01]  /*02c0*/  UPRMT UR4, UR4, 0x9910, URZ ;  /* 0x0000991004047896 */ /* 0x001fe200080000ff */
[----:B------:R-:W-:-:S05]  /*02d0*/  IMAD.WIDE R24, R2, 0x10, R32 ;  /* 0x0000001002187825 */ /* 0x000fca00078e0220 */
[----:B------:R-:W-:-:S04]  /*02e0*/  IMAD R7, R2, UR4, RZ ;  /* 0x0000000402077c24 */ /* 0x000fc8000f8e02ff */
[----:B------:R-:W-:Y:S01]  /*02f0*/  IMAD.WIDE R6, R7, 0x10, R4 ;  /* 0x0000001007067825 */ /* 0x000fe200078e0204 */
[----:B------:R-:W0:Y:S01]  /*0300*/  LDCU.U16 UR4, c[0x0][0x39c] ;  /* 0x00007380ff0477ac */ /* 0x000e220008000400 */
[----:B-----5:R1:W-:Y:S04]  /*0310*/  STG.E.128 desc[UR6][R32.64], R8 ;  /* 0x0000000820007986 */ /* 0x0203e8000c101d06 */
[----:B--2---:R2:W-:Y:S04]  /*0320*/  STG.E.128 desc[UR6][R30.64], R12 ;  /* 0x0000000c1e007986 */ /* 0x0045e8000c101d06 */
[----:B---3--:R-:W3:Y:S04]  /*0330*/  LDG.E.128 R16, desc[UR6][R6.64] ;  /* 0x0000000606107981 */ /* 0x008ee8000c1e1d00 */
[----:B----4-:R-:W4:Y:S01]  /*0340*/  LDG.E.128 R20, desc[UR6][R24.64] ;  /* 0x0000000618147981 */ /* 0x010f22000c1e1d00 */
        /* <DEDUP_REMOVED lines=23> */
[----:B---3--:R-:W-:Y:S04]  /*04c0*/  STG.E.128 desc[UR6][R32.64], R16 ;  /* 0x0000001020007986 */ /* 0x008fe8000c101d06 */
[----:B----4-:R3:W-:Y:S04]  /*04d0*/  STG.E.128 desc[UR6][R30.64], R20 ;  /* 0x000000141e007986 */ /* 0x0107e8000c101d06 */
[----:B-1----:R-:W4:Y:S04]  /*04e0*/  LDG.E.128 R8, desc[UR6][R6.64] ;  /* 0x0000000606087981 */ /* 0x002f28000c1e1d00 */
[----:B--2---:R-:W2:Y:S01]  /*04f0*/  LDG.E.128 R12, desc[UR6][R24.64] ;  /* 0x00000006180c7981 */ /* 0x004ea2000c1e1d00 */
[----:B0-----:R-:W-:Y:S01]  /*0500*/  UPRMT UR4, UR4, 0x9910, URZ ;  /* 0x0000991004047896 */ /* 0x001fe200080000ff */
[----:B------:R-:W-:-:S05]  /*0510*/  IMAD.WIDE R28, R2, 0x10, R24 ;  /* 0x00000010021c7825 */ /* 0x000fca00078e0218 */
[----:B------:R-:W-:-:S04]  /*0520*/  IMAD R27, R2, UR4, RZ ;  /* 0x00000004021b7c24 */ /* 0x000fc8000f8e02ff */
[----:B------:R-:W-:Y:S01]  /*0530*/  IMAD.WIDE R26, R27, 0x10, R4 ;  /* 0x000000101b1a7825 */ /* 0x000fe200078e0204 */
[----:B------:R-:W0:Y:S01]  /*0540*/  LDCU.U16 UR4, c[0x0][0x3a4] ;  /* 0x00007480ff0477ac */ /* 0x000e220008000400 */
[----:B----4-:R-:W-:Y:S04]  /*0550*/  STG.E.128 desc[UR6][R24.64], R8 ;  /* 0x0000000818007986 */ /* 0x010fe8000c101d06 */
[----:B--2---:R1:W-:Y:S04]  /*0560*/  STG.E.128 desc[UR6][R6.64], R12 ;  /* 0x0000000c06007986 */ /* 0x0043e8000c101d06 */
[----:B---3--:R-:W2:Y:S04]  /*0570*/  LDG.E.128 R20, desc[UR6][R26.64] ;  /* 0x000000061a147981 */ /* 0x008ea8000c1e1d00 */
[----:B------:R-:W3:Y:S01]  /*0580*/  LDG.E.128 R16, desc[UR6][R28.64] ;  /* 0x000000061c107981 */ /* 0x000ee2000c1e1d00 */
[----:B0-----:R-:W-:Y:S01]  /*0590*/  UPRMT UR4, UR4, 0x9910, URZ ;  /* 0x0000991004047896 */ /* 0x001fe200080000ff */
[----:B------:R-:W-:-:S05]  /*05a0*/  SHF.L.U32 R3, R2, 0x3, RZ ;  /* 0x0000000302037819 */ /* 0x000fca00000006ff */
[----:B------:R-:W-:Y:S02]  /*05b0*/  IMAD R31, R2, UR4, RZ ;  /* 0x00000004021f7c24 */ /* 0x000fe4000f8e02ff */
[----:B------:R-:W-:-:S04]  /*05c0*/  IMAD.WIDE R32, R3, 0x10, R4 ;  /* 0x0000001003207825 */ /* 0x000fc800078e0204 */
[----:B------:R-:W-:Y:S01]  /*05d0*/  IMAD.WIDE R30, R31, 0x10, R4 ;  /* 0x000000101f1e7825 */ /* 0x000fe200078e0204 */
[----:B------:R-:W0:Y:S01]  /*05e0*/  LDCU.U16 UR4, c[0x0][0x3a6] ;  /* 0x000074c0ff0477ac */ /* 0x000e220008000400 */
[----:B--2---:R2:W-:Y:S04]  /*05f0*/  STG.E.128 desc[UR6][R28.64], R20 ;  /* 0x000000141c007986 */ /* 0x0045e8000c101d06 */
[----:B---3--:R3:W-:Y:S04]  /*0600*/  STG.E.128 desc[UR6][R26.64], R16 ;  /* 0x000000101a007986 */ /* 0x0087e8000c101d06 */
[----:B-1----:R-:W4:Y:S04]  /*0610*/  LDG.E.128 R12, desc[UR6][R30.64] ;  /* 0x000000061e0c7981 */ /* 0x002f28000c1e1d00 */
[----:B------:R-:W5:Y:S01]  /*0620*/  LDG.E.128 R8, desc[UR6][R32.64] ;  /* 0x0000000620087981 */ /* 0x000f62000c1e1d00 */
[----:B0-----:R-:W-:Y:S01]  /*0630*/  UPRMT UR4, UR4, 0x9910, URZ ;  /* 0x0000991004047896 */ /* 0x001fe200080000ff */
[----:B------:R-:W-:-:S05]  /*0640*/  IMAD.WIDE R24, R2, 0x10, R32 ;  /* 0x0000001002187825 */ /* 0x000fca00078e0220 */
[----:B------:R-:W-:-:S04]  /*0650*/  IMAD R7, R2, UR4, RZ ;  /* 0x0000000402077c24 */ /* 0x000fc8000f8e02ff */
[----:B------:R-:W-:Y:S01]  /*0660*/  IMAD.WIDE R6, R7, 0x10, R4 ;  /* 0x0000001007067825 */ /* 0x000fe200078e0204 */
[----:B------:R-:W0:Y:S01]  /*0670*/  LDCU.U16 UR4, c[0x0][0x3a8] ;  /* 0x00007500ff0477ac */ /* 0x000e220008000400 */
[----:B----4-:R1:W-:Y:S04]  /*0680*/  STG.E.128 desc[UR6][R32.64], R12 ;  /* 0x0000000c20007986 */ /* 0x0103e8000c101d06 */
[----:B-----5:R4:W-:Y:S04]  /*0690*/  STG.E.128 desc[UR6][R30.64], R8 ;  /* 0x000000081e007986 */ /* 0x0209e8000c101d06 */
[----:B--2---:R-:W2:Y:S04]  /*06a0*/  LDG.E.128 R20, desc[UR6][R6.64] ;  /* 0x0000000606147981 */ /* 0x004ea8000c1e1d00 */
[----:B---3--:R-:W3:Y:S01]  /*06b0*/  LDG.E.128 R16, desc[UR6][R24.64] ;  /* 0x0000000618107981 */ /* 0x008ee2000c1e1d00 */
[----:B0-----:R-:W-:Y:S01]  /*06c0*/  UPRMT UR4, UR4, 0x9910, URZ ;  /* 0x0000991004047896 */ /* 0x001fe200080000ff */
[----:B------:R-:W-:-:S05]  /*06d0*/  IMAD.WIDE R28, R2, 0x10, R24 ;  /* 0x00000010021c7825 */ /* 0x000fca00078e0218 */
[----:B------:R-:W-:-:S04]  /*06e0*/  IMAD R27, R2, UR4, RZ ;  /* 0x00000004021b7c24 */ /* 0x000fc8000f8e02ff */
[----:B------:R-:W-:Y:S01]  /*06f0*/  IMAD.WIDE R26, R27, 0x10, R4 ;  /* 0x000000101b1a7825 */ /* 0x000fe200078e0204 */
[----:B------:R-:W0:Y:S01]  /*0700*/  LDCU.U16 UR4, c[0x0][0x3aa] ;  /* 0x00007540ff0477ac */ /* 0x000e220008000400 */
[----:B--2---:R2:W-:Y:S04]  /*0710*/  STG.E.128 desc[UR6][R24.64], R20 ;  /* 0x0000001418007986 */ /* 0x0045e8000c101d06 */
[----:B---3--:R3:W-:Y:S04]  /*0720*/  STG.E.128 desc[UR6][R6.64], R16 ;  /* 0x0000001006007986 */ /* 0x0087e8000c101d06 */
[----:B-1----:R-:W5:Y:S04]  /*0730*/  LDG.E.128 R12, desc[UR6][R26.64] ;  /* 0x000000061a0c7981 */ /* 0x002f68000c1e1d00 */
[----:B----4-:R-:W4:Y:S01]  /*0740*/  LDG.E.128 R8, desc[UR6][R28.64] ;  /* 0x000000061c087981 */ /* 0x010f22000c1e1d00 */
[----:B0-----:R-:W-:Y:S01]  /*0750*/  UPRMT UR4, UR4, 0x9910, URZ ;  /* 0x0000991004047896 */ /* 0x001fe200080000ff */
[----:B------:R-:W-:-:S05]  /*0760*/  IMAD.WIDE R32, R2, 0x10, R28 ;  /* 0x0000001002207825 */ /* 0x000fca00078e021c */
[----:B------:R-:W-:-:S04]  /*0770*/  IMAD R31, R2, UR4, RZ ;  /* 0x00000004021f7c24 */ /* 0x000fc8000f8e02ff */
[----:B------:R-:W-:Y:S01]  /*0780*/  IMAD.WIDE R30, R31, 0x10, R4 ;  /* 0x000000101f1e7825 */ /* 0x000fe200078e0204 */
[----:B------:R-:W0:Y:S01]  /*0790*/  LDCU.U16 UR4, c[0x0][0x3ac] ;  /* 0x00007580ff0477ac */ /* 0x000e220008000400 */
[----:B-----5:R1:W-:Y:S04]  /*07a0*/  STG.E.128 desc[UR6][R28.64], R12 ;  /* 0x0000000c1c007986 */ /* 0x0203e8000c101d06 */
[----:B----4-:R4:W-:Y:S04]  /*07b0*/  STG.E.128 desc[UR6][R26.64], R8 ;  /* 0x000000081a007986 */ /* 0x0109e8000c101d06 */
        /* <DEDUP_REMOVED lines=39> */
[----:B------:R-:W-:-:S05]  /*0a30*/  IADD3 R0, PT, PT, R3, R3, RZ ;  /* 0x0000000303007210 */ /* 0x000fca0007ffe0ff */
[----:B------:R-:W-:Y:S02]  /*0a40*/  IMAD R27, R2, UR4, RZ ;  /* 0x00000004021b7c24 */ /* 0x000fe4000f8e02ff */
[----:B------:R-:W-:-:S04]  /*0a50*/  IMAD.WIDE R28, R0, 0x10, R4 ;  /* 0x00000010001c7825 */ /* 0x000fc800078e0204 */
[----:B------:R-:W-:Y:S01]  /*0a60*/  IMAD.WIDE R26, R27, 0x10, R4 ;  /* 0x000000101b1a7825 */ /* 0x000fe200078e0204 */
[----:B------:R-:W0:Y:S01]  /*0a70*/  LDCU.U16 UR4, c[0x0][0x3b6] ;  /* 0x000076c0ff0477ac */ /* 0x000e220008000400 */
[----:B--2---:R2:W-:Y:S04]  /*0a80*/  STG.E.128 desc[UR6][R24.64], R20 ;  /* 0x0000001418007986 */ /* 0x0045e8000c101d06 */
[----:B---3--:R3:W-:Y:S04]  /*0a90*/  STG.E.128 desc[UR6][R6.64], R16 ;  /* 0x0000001006007986 */ /* 0x0087e8000c101d06 */
[----:B-1----:R-:W5:Y:S04]  /*0aa0*/  LDG.E.128 R12, desc[UR6][R26.64] ;  /* 0x000000061a0c7981 */ /* 0x002f68000c1e1d00 */
[----:B----4-:R-:W4:Y:S01]  /*0ab0*/  LDG.E.128 R8, desc[UR6][R28.64] ;  /* 0x000000061c087981 */ /* 0x010f22000c1e1d00 */
[----:B0-----:R-:W-:-:S06]  /*0ac0*/  UPRMT UR4, UR4, 0x9910, URZ ;  /* 0x0000991004047896 */ /* 0x001fcc00080000ff */
[C---:B------:R-:W-:Y:S02]  /*0ad0*/  IMAD R31, R2.reuse, UR4, RZ ;  /* 0x00000004021f7c24 */ /* 0x040fe4000f8e02ff */
[----:B--2---:R-:W-:-:S03]  /*0ae0*/  IMAD.WIDE R24, R2, 0x10, R28 ;  /* 0x0000001002187825 */ /* 0x004fc600078e021c */
[----:B------:R-:W0:Y:S01]  /*0af0*/  LDCU.U16 UR4, c[0x0][0x3b8] ;  /* 0x00007700ff0477ac */ /* 0x000e220008000400 */
[----:B---3--:R-:W-:Y:S01]  /*0b00*/  IMAD.WIDE R6, R31, 0x10, R4 ;  /* 0x000000101f067825 */ /* 0x008fe200078e0204 */
[----:B-----5:R1:W-:Y:S04]  /*0b10*/  STG.E.128 desc[UR6][R28.64], R12 ;  /* 0x0000000c1c007986 */ /* 0x0203e8000c101d06 */
[----:B----4-:R2:W-:Y:S04]  /*0b20*/  STG.E.128 desc[UR6][R26.64], R8 ;  /* 0x000000081a007986 */ /* 0x0105e8000c101d06 */
[----:B------:R-:W3:Y:S04]  /*0b30*/  LDG.E.128 R20, desc[UR6][R6.64] ;  /* 0x0000000606147981 */ /* 0x000ee8000c1e1d00 */
[----:B------:R-:W4:Y:S01]  /*0b40*/  LDG.E.128 R16, desc[UR6][R24.64] ;  /* 0x0000000618107981 */ /* 0x000f22000c1e1d00 */
[----:B0-----:R-:W-:-:S06]  /*0b50*/  UPRMT UR4, UR4, 0x9910, URZ ;  /* 0x0000991004047896 */ /* 0x001fcc00080000ff */
[C---:B------:R-:W-:Y:S02]  /*0b60*/  IMAD R31, R2.reuse, UR4, RZ ;  /* 0x00000004021f7c24 */ /* 0x040fe4000f8e02ff */
[----:B-1----:R-:W-:-:S04]  /*0b70*/  IMAD.WIDE R28, R2, 0x10, R24 ;  /* 0x00000010021c7825 */ /* 0x002fc800078e0218 */
[----:B--2---:R-:W-:Y:S01]  /*0b80*/  IMAD.WIDE R26, R31, 0x10, R4 ;  /* 0x000000101f1a7825 */ /* 0x004fe200078e0204 */
[----:B------:R-:W0:Y:S01]  /*0b90*/  LDCU.U16 UR4, c[0x0][0x3ba] ;  /* 0x00007740ff0477ac */ /* 0x000e220008000400 */
[----:B---3--:R1:W-:Y:S04]  /*0ba0*/  STG.E.128 desc[UR6][R24.64], R20 ;  /* 0x0000001418007986 */ /* 0x0083e8000c101d06 */
[----:B----4-:R2:W-:Y:S04]  /*0bb0*/  STG.E.128 desc[UR6][R6.64], R16 ;  /* 0x0000001006007986 */ /* 0x0105e8000c101d06 */
[----:B------:R-:W3:Y:S04]  /*0bc0*/  LDG.E.128 R12, desc[UR6][R26.64] ;  /* 0x000000061a0c7981 */ /* 0x000ee8000c1e1d00 */
[----:B------:R-:W4:Y:S01]  /*0bd0*/  LDG.E.128 R8, desc[UR6][R28.64] ;  /* 0x000000061c087981 */ /* 0x000f22000c1e1d00 */
[----:B0-----:R-:W-:-:S06]  /*0be0*/  UPRMT UR4, UR4, 0x9910, URZ ;  /* 0x0000991004047896 */ /* 0x001fcc00080000ff */
[C---:B------:R-:W-:Y:S02]  /*0bf0*/  IMAD R31, R2.reuse, UR4, RZ ;  /* 0x00000004021f7c24 */ /* 0x040fe4000f8e02ff */
[----:B-1----:R-:W-:-:S03]  /*0c00*/  IMAD.WIDE R24, R2, 0x10, R28 ;  /* 0x0000001002187825 */ /* 0x002fc600078e021c */
[----:B------:R-:W0:Y:S01]  /*0c10*/  LDCU.U16 UR4, c[0x0][0x3bc] ;  /* 0x00007780ff0477ac */ /* 0x000e220008000400 */
[----:B--2---:R-:W-:Y:S01]  /*0c20*/  IMAD.WIDE R6, R31, 0x10, R4 ;  /* 0x000000101f067825 */ /* 0x004fe200078e0204 */
[----:B---3--:R1:W-:Y:S04]  /*0c30*/  STG.E.128 desc[UR6][R28.64], R12 ;  /* 0x0000000c1c007986 */ /* 0x0083e8000c101d06 */
        /* <DEDUP_REMOVED lines=39> */
[----:B0-----:R-:W-:Y:S01]  /*0eb0*/  UPRMT UR4, UR4, 0x9910, URZ ;  /* 0x0000991004047896 */ /* 0x001fe200080000ff */
[----:B------:R-:W-:-:S05]  /*0ec0*/  IADD3 R0, PT, PT, R3, R0, RZ ;  /* 0x0000000003007210 */ /* 0x000fca0007ffe0ff */
[----:B------:R-:W-:Y:S02]  /*0ed0*/  IMAD R31, R2, UR4, RZ ;  /* 0x00000004021f7c24 */ /* 0x000fe4000f8e02ff */
        /* <DEDUP_REMOVED lines=48> */
[----:B---3--:R-:W-:Y:S04]  /*11e0*/  STG.E.128 desc[UR6][R28.64], R12 ;  /* 0x0000000c1c007986 */ /* 0x008fe8000c101d06 */
[----:B----4-:R1:W-:Y:S04]  /*11f0*/  STG.E.128 desc[UR6][R26.64], R8 ;  /* 0x000000081a007986 */ /* 0x0103e8000c101d06 */
[----:B------:R-:W2:Y:S04]  /*1200*/  LDG.E.128 R16, desc[UR6][R6.64] ;  /* 0x0000000606107981 */ /* 0x000ea8000c1e1d00 */
[----:B------:R-:W3:Y:S01]  /*1210*/  LDG.E.128 R20, desc[UR6][R24.64] ;  /* 0x0000000618147981 */ /* 0x000ee2000c1e1d00 */
[----:B0-----:R-:W-:Y:S01]  /*1220*/  UPRMT UR4, UR4, 0x9910, URZ ;  /* 0x0000991004047896 */ /* 0x001fe200080000ff */
[----:B------:R-:W-:-:S05]  /*1230*/  IMAD.WIDE R32, R2, 0x10, R24 ;  /* 0x0000001002207825 */ /* 0x000fca00078e0218 */
[----:B------:R-:W-:Y:S01]  /*1240*/  IMAD R31, R2, UR4, RZ ;  /* 0x00000004021f7c24 */ /* 0x000fe2000f8e02ff */
[----:B-1----:R-:W0:Y:S03]  /*1250*/  LDC R11, c[0x0][0x38c] ;  /* 0x0000e300ff0b7b82 */ /* 0x002e260000000800 */
[----:B------:R-:W-:Y:S01]  /*1260*/  IMAD.WIDE R8, R31, 0x10, R4 ;  /* 0x000000101f087825 */ /* 0x000fe200078e0204 */
[----:B------:R-:W1:Y:S04]  /*1270*/  LDCU.U16 UR4, c[0x0][0x3d2] ;  /* 0x00007a40ff0477ac */ /* 0x000e680008000400 */
[----:B------:R-:W4:Y:S01]  /*1280*/  LDC R27, c[0x0][0x38c] ;  /* 0x0000e300ff1b7b82 */ /* 0x000f220000000800 */
[----:B--2---:R4:W-:Y:S04]  /*1290*/  STG.E.128 desc[UR6][R24.64], R16 ;  /* 0x0000001018007986 */ /* 0x0049e8000c101d06 */
[----:B---3--:R2:W-:Y:S04]  /*12a0*/  STG.E.128 desc[UR6][R6.64], R20 ;  /* 0x0000001406007986 */ /* 0x0085e8000c101d06 */
[----:B------:R-:W3:Y:S04]  /*12b0*/  LDG.E.128 R12, desc[UR6][R8.64] ;  /* 0x00000006080c7981 */ /* 0x000ee8000c1e1d00 */
[----:B------:R-:W5:Y:S01]  /*12c0*/  LDG.E.128 R28, desc[UR6][R32.64] ;  /* 0x00000006201c7981 */ /* 0x000f62000c1e1d00 */
[----:B-1----:R-:W-:-:S06]  /*12d0*/  UPRMT UR4, UR4, 0x9910, URZ ;  /* 0x0000991004047896 */ /* 0x002fcc00080000ff */
[----:B0-----:R-:W-:Y:S02]  /*12e0*/  IMAD R11, R11, UR4, RZ ;  /* 0x000000040b0b7c24 */ /* 0x001fe4000f8e02ff */
[----:B----4-:R-:W-:Y:S01]  /*12f0*/  IMAD.WIDE R24, R27, 0x10, R32 ;  /* 0x000000101b187825 */ /* 0x010fe200078e0220 */
[----:B--2---:R-:W0:Y:S02]  /*1300*/  LDC R7, c[0x0][0x38c] ;  /* 0x0000e300ff077b82 */ /* 0x004e240000000800 */
[----:B------:R-:W1:Y:S01]  /*1310*/  LDCU.U16 UR4, c[0x0][0x3d4] ;  /* 0x00007a80ff0477ac */ /* 0x000e620008000400 */
[----:B------:R-:W-:Y:S01]  /*1320*/  IMAD.WIDE R10, R11, 0x10, R4 ;  /* 0x000000100b0a7825 */ /* 0x000fe200078e0204 */
[----:B---3--:R2:W-:Y:S04]  /*1330*/  STG.E.128 desc[UR6][R32.64], R12 ;  /* 0x0000000c20007986 */ /* 0x0085e8000c101d06 */
[----:B-----5:R3:W-:Y:S04]  /*1340*/  STG.E.128 desc[UR6][R8.64], R28 ;  /* 0x0000001c08007986 */ /* 0x0207e8000c101d06 */
[----:B------:R-:W4:Y:S04]  /*1350*/  LDG.E.128 R16, desc[UR6][R10.64] ;  /* 0x000000060a107981 */ /* 0x000f28000c1e1d00 */
[----:B------:R-:W5:Y:S01]  /*1360*/  LDG.E.128 R20, desc[UR6][R24.64] ;  /* 0x0000000618147981 */ /* 0x000f62000c1e1d00 */
[----:B-1----:R-:W-:Y:S01]  /*1370*/  UPRMT UR4, UR4, 0x9910, URZ ;  /* 0x0000991004047896 */ /* 0x002fe200080000ff */
[----:B------:R-:W-:Y:S01]  /*1380*/  IADD3 R0, PT, PT, R3, R0, RZ ;  /* 0x0000000003007210 */ /* 0x000fe20007ffe0ff */
[----:B--2---:R-:W1:Y:S04]  /*1390*/  LDC R15, c[0x0][0x38c] ;  /* 0x0000e300ff0f7b82 */ /* 0x004e680000000800 */
[----:B0-----:R-:W-:-:S02]  /*13a0*/  IMAD R7, R7, UR4, RZ ;  /* 0x0000000407077c24 */ /* 0x001fc4000f8e02ff */
[----:B------:R-:W-:-:S04]  /*13b0*/  IMAD.WIDE R12, R0, 0x10, R4 ;  /* 0x00000010000c7825 */ /* 0x000fc800078e0204 */
[----:B------:R-:W-:Y:S01]  /*13c0*/  IMAD.WIDE R6, R7, 0x10, R4 ;  /* 0x0000001007067825 */ /* 0x000fe200078e0204 */
[----:B------:R-:W0:Y:S01]  /*13d0*/  LDCU.U16 UR4, c[0x0][0x3d6] ;  /* 0x00007ac0ff0477ac */ /* 0x000e220008000400 */
[----:B---3--:R-:W2:Y:S01]  /*13e0*/  LDC R9, c[0x0][0x38c] ;  /* 0x0000e300ff097b82 */ /* 0x008ea20000000800 */
[----:B----4-:R3:W-:Y:S04]  /*13f0*/  STG.E.128 desc[UR6][R24.64], R16 ;  /* 0x0000001018007986 */ /* 0x0107e8000c101d06 */
[----:B-----5:R4:W-:Y:S04]  /*1400*/  STG.E.128 desc[UR6][R10.64], R20 ;  /* 0x000000140a007986 */ /* 0x0209e8000c101d06 */
[----:B------:R-:W5:Y:S04]  /*1410*/  LDG.E.128 R28, desc[UR6][R6.64] ;  /* 0x00000006061c7981 */ /* 0x000f68000c1e1d00 */
[----:B------:R-:W5:Y:S01]  /*1420*/  LDG.E.128 R32, desc[UR6][R12.64] ;  /* 0x000000060c207981 */ /* 0x000f62000c1e1d00 */
[----:B0-----:R-:W-:Y:S01]  /*1430*/  UPRMT UR4, UR4, 0x9910, URZ ;  /* 0x0000991004047896 */ /* 0x001fe200080000ff */
[----:B-1----:R-:W-:Y:S01]  /*1440*/  IMAD.WIDE R14, R15, 0x10, R12 ;  /* 0x000000100f0e7825 */ /* 0x002fe200078e020c */
[----:B---3--:R-:W0:Y:S04]  /*1450*/  LDC R25, c[0x0][0x38c] ;  /* 0x0000e300ff197b82 */ /* 0x008e280000000800 */
[----:B--2---:R-:W-:-:S04]  /*1460*/  IMAD R9, R9, UR4, RZ ;  /* 0x0000000409097c24 */ /* 0x004fc8000f8e02ff */
[----:B------:R-:W-:Y:S01]  /*1470*/  IMAD.WIDE R8, R9, 0x10, R4 ;  /* 0x0000001009087825 */ /* 0x000fe200078e0204 */
[----:B------:R-:W1:Y:S01]  /*1480*/  LDCU.U16 UR4, c[0x0][0x3d8] ;  /* 0x00007b00ff0477ac */ /* 0x000e620008000400 */
[----:B----4-:R-:W2:Y:S01]  /*1490*/  LDC R11, c[0x0][0x38c] ;  /* 0x0000e300ff0b7b82 */ /* 0x010ea20000000800 */
[----:B-----5:R0:W-:Y:S04]  /*14a0*/  STG.E.128 desc[UR6][R12.64], R28 ;  /* 0x0000001c0c007986 */ /* 0x0201e8000c101d06 */
[----:B------:R3:W-:Y:S04]  /*14b0*/  STG.E.128 desc[UR6][R6.64], R32 ;  /* 0x0000002006007986 */ /* 0x0007e8000c101d06 */
[----:B------:R-:W4:Y:S04]  /*14c0*/  LDG.E.128 R16, desc[UR6][R8.64] ;  /* 0x0000000608107981 */ /* 0x000f28000c1e1d00 */
[----:B------:R-:W5:Y:S01]  /*14d0*/  LDG.E.128 R20, desc[UR6][R14.64] ;  /* 0x000000060e147981 */ /* 0x000f62000c1e1d00 */
[----:B-1----:R-:W-:-:S06]  /*14e0*/  UPRMT UR4, UR4, 0x9910, URZ ;  /* 0x0000991004047896 */ /* 0x002fcc00080000ff */
[----:B--2---:R-:W-:Y:S02]  /*14f0*/  IMAD R11, R11, UR4, RZ ;  /* 0x000000040b0b7c24 */ /* 0x004fe4000f8e02ff */
[----:B0-----:R-:W-:Y:S01]  /*1500*/  IMAD.WIDE R12, R25, 0x10, R14 ;  /* 0x00000010190c7825 */ /* 0x001fe200078e020e */
[----:B---3--:R-:W0:Y:S03]  /*1510*/  LDC R7, c[0x0][0x38c] ;  /* 0x0000e300ff077b82 */ /* 0x008e260000000800 */
[----:B------:R-:W-:Y:S01]  /*1520*/  IMAD.WIDE R10, R11, 0x10, R4 ;  /* 0x000000100b0a7825 */ /* 0x000fe200078e0204 */
[----:B------:R-:W1:Y:S04]  /*1530*/  LDCU.U16 UR4, c[0x0][0x3da] ;  /* 0x00007b40ff0477ac */ /* 0x000e680008000400 */
[----:B------:R-:W2:Y:S01]  /*1540*/  LDC R33, c[0x0][0x38c] ;  /* 0x0000e300ff217b82 */ /* 0x000ea20000000800 */
[----:B----4-:R2:W-:Y:S04]  /*1550*/  STG.E.128 desc[UR6][R14.64], R16 ;  /* 0x000000100e007986 */ /* 0x0105e8000c101d06 */
[----:B-----5:R3:W-:Y:S04]  /*1560*/  STG.E.128 desc[UR6][R8.64], R20 ;  /* 0x0000001408007986 */ /* 0x0207e8000c101d06 */
[----:B------:R-:W4:Y:S04]  /*1570*/  LDG.E.128 R24, desc[UR6][R10.64] ;  /* 0x000000060a187981 */ /* 0x000f28000c1e1d00 */
[----:B------:R-:W5:Y:S01]  /*1580*/  LDG.E.128 R28, desc[UR6][R12.64] ;  /* 0x000000060c1c7981 */ /* 0x000f62000c1e1d00 */
[----:B-1----:R-:W-:-:S06]  /*1590*/  UPRMT UR4, UR4, 0x9910, URZ ;  /* 0x0000991004047896 */ /* 0x002fcc00080000ff */
[----:B0-----:R-:W-:Y:S02]  /*15a0*/  IMAD R7, R7, UR4, RZ ;  /* 0x0000000407077c24 */ /* 0x001fe4000f8e02ff */
[----:B--2---:R-:W-:Y:S01]  /*15b0*/  IMAD.WIDE R14, R33, 0x10, R12 ;  /* 0x00000010210e7825 */ /* 0x004fe200078e020c */
[----:B---3--:R-:W0:Y:S02]  /*15c0*/  LDC R9, c[0x0][0x38c] ;  /* 0x0000e300ff097b82 */ /* 0x008e240000000800 */
[----:B------:R-:W1:Y:S01]  /*15d0*/  LDCU.U16 UR4, c[0x0][0x3dc] ;  /* 0x00007b80ff0477ac */ /* 0x000e620008000400 */
[----:B------:R-:W-:-:S05]  /*15e0*/  IMAD.WIDE R6, R7, 0x10, R4 ;  /* 0x0000001007067825 */ /* 0x000fca00078e0204 */
        /* <DEDUP_REMOVED lines=43> */
[----:B------:R-:W-:Y:S01]  /*18a0*/  IMAD.WIDE R8, R9, 0x10, R4 ;  /* 0x0000001009087825 */ /* 0x000fe200078e0204 */
[----:B------:R-:W-:-:S04]  /*18b0*/  IADD3 R0, PT, PT, R3, R0, RZ ;  /* 0x0000000003007210 */ /* 0x000fc80007ffe0ff */
[----:B------:R-:W2:Y:S01]  /*18c0*/  LDC R33, c[0x0][0x38c] ;  /* 0x0000e300ff217b82 */ /* 0x000ea20000000800 */
[----:B----4-:R3:W-:Y:S04]  /*18d0*/  STG.E.128 desc[UR6][R12.64], R24 ;  /* 0x000000180c007986 */ /* 0x0107e8000c101d06 */
[----:B-----5:R4:W-:Y:S04]  /*18e0*/  STG.E.128 desc[UR6][R6.64], R28 ;  /* 0x0000001c06007986 */ /* 0x0209e8000c101d06 */
[----:B------:R-:W5:Y:S04]  /*18f0*/  LDG.E.128 R16, desc[UR6][R8.64] ;  /* 0x0000000608107981 */ /* 0x000f68000c1e1d00 */
[----:B------:R-:W2:Y:S01]  /*1900*/  LDG.E.128 R20, desc[UR6][R14.64] ;  /* 0x000000060e147981 */ /* 0x000ea2000c1e1d00 */
[----:B-1----:R-:W-:-:S06]  /*1910*/  UPRMT UR4, UR4, 0x9910, URZ ;  /* 0x0000991004047896 */ /* 0x002fcc00080000ff */
[----:B0-----:R-:W-:Y:S02]  /*1920*/  IMAD R11, R11, UR4, RZ ;  /* 0x000000040b0b7c24 */ /* 0x001fe4000f8e02ff */
[--C-:B---3--:R-:W-:Y:S01]  /*1930*/  IMAD.WIDE R12, R0, 0x10, R4.reuse ;  /* 0x00000010000c7825 */ /* 0x108fe200078e0204 */
[----:B----4-:R-:W0:Y:S03]  /*1940*/  LDC R7, c[0x0][0x38c] ;  /* 0x0000e300ff077b82 */ /* 0x010e260000000800 */
[----:B------:R-:W-:Y:S01]  /*1950*/  IMAD.WIDE R10, R11, 0x10, R4 ;  /* 0x000000100b0a7825 */ /* 0x000fe200078e0204 */
[----:B------:R-:W1:Y:S01]  /*1960*/  LDCU.U16 UR4, c[0x0][0x3e6] ;  /* 0x00007cc0ff0477ac */ /* 0x000e620008000400 */
[----:B-----5:R3:W-:Y:S04]  /*1970*/  STG.E.128 desc[UR6][R14.64], R16 ;  /* 0x000000100e007986 */ /* 0x0207e8000c101d06 */
[----:B--2---:R2:W-:Y:S04]  /*1980*/  STG.E.128 desc[UR6][R8.64], R20 ;  /* 0x0000001408007986 */ /* 0x0045e8000c101d06 */
[----:B------:R-:W4:Y:S04]  /*1990*/  LDG.E.128 R24, desc[UR6][R10.64] ;  /* 0x000000060a187981 */ /* 0x000f28000c1e1d00 */
[----:B------:R-:W5:Y:S01]  /*19a0*/  LDG.E.128 R28, desc[UR6][R12.64] ;  /* 0x000000060c1c7981 */ /* 0x000f62000c1e1d00 */
[----:B-1----:R-:W-:-:S06]  /*19b0*/  UPRMT UR4, UR4, 0x9910, URZ ;  /* 0x0000991004047896 */ /* 0x002fcc00080000ff */
[----:B0-----:R-:W-:Y:S02]  /*19c0*/  IMAD R7, R7, UR4, RZ ;  /* 0x0000000407077c24 */ /* 0x001fe4000f8e02ff */
[----:B---3--:R-:W-:Y:S01]  /*19d0*/  IMAD.WIDE R14, R33, 0x10, R12 ;  /* 0x00000010210e7825 */ /* 0x008fe200078e020c */
[----:B--2---:R-:W0:Y:S02]  /*19e0*/  LDC R9, c[0x0][0x38c] ;  /* 0x0000e300ff097b82 */ /* 0x004e240000000800 */
        /* <DEDUP_REMOVED lines=158> */
[----:B----4-:R-:W-:Y:S04]  /*23d0*/  STG.E.128 desc[UR6][R12.64], R24 ;  /* 0x000000180c007986 */ /* 0x010fe8000c101d06 */
[----:B-----5:R3:W-:Y:S04]  /*23e0*/  STG.E.128 desc[UR6][R8.64], R28 ;  /* 0x0000001c08007986 */ /* 0x0207e8000c101d06 */
[----:B------:R-:W4:Y:S04]  /*23f0*/  LDG.E.128 R16, desc[UR6][R10.64] ;  /* 0x000000060a107981 */ /* 0x000f28000c1e1d00 */
[----:B------:R-:W5:Y:S01]  /*2400*/  LDG.E.128 R20, desc[UR6][R14.64] ;  /* 0x000000060e147981 */ /* 0x000f62000c1e1d00 */
[----:B-1----:R-:W-:Y:S01]  /*2410*/  UPRMT UR4, UR4, 0x9910, URZ ;  /* 0x0000991004047896 */ /* 0x002fe200080000ff */
[----:B------:R-:W-:-:S05]  /*2420*/  IMAD.WIDE R2, R3, 0x10, R4 ;  /* 0x0000001003027825 */ /* 0x000fca00078e0204 */
[----:B0-----:R-:W-:Y:S01]  /*2430*/  IMAD R7, R7, UR4, RZ ;  /* 0x0000000407077c24 */ /* 0x001fe2000f8e02ff */
[----:B---3--:R-:W0:Y:S03]  /*2440*/  LDC R9, c[0x0][0x38c] ;  /* 0x0000e300ff097b82 */ /* 0x008e260000000800 */
[----:B------:R-:W-:Y:S01]  /*2450*/  IMAD.WIDE R6, R7, 0x10, R4 ;  /* 0x0000001007067825 */ /* 0x000fe200078e0204 */
[----:B------:R-:W1:Y:S01]  /*2460*/  LDCU.U16 UR4, c[0x0][0x406] ;  /* 0x000080c0ff0477ac */ /* 0x000e620008000400 */
[----:B----4-:R-:W-:Y:S04]  /*2470*/  STG.E.128 desc[UR6][R14.64], R16 ;  /* 0x000000100e007986 */ /* 0x010fe8000c101d06 */
[----:B-----5:R3:W-:Y:S04]  /*2480*/  STG.E.128 desc[UR6][R10.64], R20 ;  /* 0x000000140a007986 */ /* 0x0207e8000c101d06 */
[----:B------:R-:W4:Y:S04]  /*2490*/  LDG.E.128 R28, desc[UR6][R6.64] ;  /* 0x00000006061c7981 */ /* 0x000f28000c1e1d00 */
[----:B------:R-:W5:Y:S01]  /*24a0*/  LDG.E.128 R24, desc[UR6][R2.64] ;  /* 0x0000000602187981 */ /* 0x000f62000c1e1d00 */
[----:B-1----:R-:W-:Y:S01]  /*24b0*/  UPRMT UR4, UR4, 0x9910, URZ ;  /* 0x0000991004047896 */ /* 0x002fe200080000ff */
[----:B0-----:R-:W-:-:S05]  /*24c0*/  IMAD.WIDE R8, R9, 0x10, R2 ;  /* 0x0000001009087825 */ /* 0x001fca00078e0202 */
[----:B--2---:R-:W-:Y:S01]  /*24d0*/  IMAD R33, R33, UR4, RZ ;  /* 0x0000000421217c24 */ /* 0x004fe2000f8e02ff */
[----:B---3--:R-:W0:Y:S03]  /*24e0*/  LDC R11, c[0x0][0x38c] ;  /* 0x0000e300ff0b7b82 */ /* 0x008e260000000800 */
[----:B------:R-:W-:Y:S01]  /*24f0*/  IMAD.WIDE R32, R33, 0x10, R4 ;  /* 0x0000001021207825 */ /* 0x000fe200078e0204 */
[----:B------:R-:W1:Y:S04]  /*2500*/  LDCU.U16 UR4, c[0x0][0x408] ;  /* 0x00008100ff0477ac */ /* 0x000e680008000400 */
[----:B------:R-:W2:Y:S01]  /*2510*/  LDC R21, c[0x0][0x38c] ;  /* 0x0000e300ff157b82 */ /* 0x000ea20000000800 */
[----:B----4-:R3:W-:Y:S04]  /*2520*/  STG.E.128 desc[UR6][R2.64], R28 ;  /* 0x0000001c02007986 */ /* 0x0107e8000c101d06 */
[----:B-----5:R4:W-:Y:S04]  /*2530*/  STG.E.128 desc[UR6][R6.64], R24 ;  /* 0x0000001806007986 */ /* 0x0209e8000c101d06 */
[----:B------:R-:W5:Y:S04]  /*2540*/  LDG.E.128 R16, desc[UR6][R32.64] ;  /* 0x0000000620107981 */ /* 0x000f68000c1e1d00 */
[----:B------:R-:W5:Y:S01]  /*2550*/  LDG.E.128 R12, desc[UR6][R8.64] ;  /* 0x00000006080c7981 */ /* 0x000f62000c1e1d00 */
[----:B-1----:R-:W-:Y:S01]  /*2560*/  UPRMT UR4, UR4, 0x9910, URZ ;  /* 0x0000991004047896 */ /* 0x002fe200080000ff */
[----:B---3--:R-:W1:Y:S05]  /*2570*/  LDC R29, c[0x0][0x38c] ;  /* 0x0000e300ff1d7b82 */ /* 0x008e6a0000000800 */
[----:B0-----:R-:W-:-:S02]  /*2580*/  IMAD R11, R11, UR4, RZ ;  /* 0x000000040b0b7c24 */ /* 0x001fc4000f8e02ff */
[----:B--2---:R-:W-:-:S04]  /*2590*/  IMAD.WIDE R2, R21, 0x10, R8 ;  /* 0x0000001015027825 */ /* 0x004fc800078e0208 */
[----:B------:R-:W-:Y:S01]  /*25a0*/  IMAD.WIDE R10, R11, 0x10, R4 ;  /* 0x000000100b0a7825 */ /* 0x000fe200078e0204 */
[----:B------:R-:W0:Y:S01]  /*25b0*/  LDCU.U16 UR4, c[0x0][0x40a] ;  /* 0x00008140ff0477ac */ /* 0x000e220008000400 */
[----:B----4-:R-:W2:Y:S08]  /*25c0*/  LDC R7, c[0x0][0x38c] ;  /* 0x0000e300ff077b82 */ /* 0x010eb00000000800 */
[----:B------:R-:W3:Y:S01]  /*25d0*/  LDC R31, c[0x0][0x38c] ;  /* 0x0000e300ff1f7b82 */ /* 0x000ee20000000800 */
[----:B-----5:R4:W-:Y:S04]  /*25e0*/  STG.E.128 desc[UR6][R8.64], R16 ;  /* 0x0000001008007986 */ /* 0x0209e8000c101d06 */
[----:B------:R5:W-:Y:S04]  /*25f0*/  STG.E.128 desc[UR6][R32.64], R12 ;  /* 0x0000000c20007986 */ /* 0x000be8000c101d06 */
[----:B------:R-:W3:Y:S04]  /*2600*/  LDG.E.128 R24, desc[UR6][R10.64] ;  /* 0x000000060a187981 */ /* 0x000ee8000c1e1d00 */
[----:B------:R-:W5:Y:S01]  /*2610*/  LDG.E.128 R20, desc[UR6][R2.64] ;  /* 0x0000000602147981 */ /* 0x000f62000c1e1d00 */
[----:B0-----:R-:W-:Y:S01]  /*2620*/  UPRMT UR4, UR4, 0x9910, URZ ;  /* 0x0000991004047896 */ /* 0x001fe200080000ff */
[----:B--2---:R-:W-:Y:S01]  /*2630*/  IMAD.WIDE R6, R7, 0x10, R2 ;  /* 0x0000001007067825 */ /* 0x004fe200078e0202 */
[----:B----4-:R-:W0:Y:S04]  /*2640*/  LDC R9, c[0x0][0x38c] ;  /* 0x0000e300ff097b82 */ /* 0x010e280000000800 */
[----:B-1----:R-:W-:-:S04]  /*2650*/  IMAD R29, R29, UR4, RZ ;  /* 0x000000041d1d7c24 */ /* 0x002fc8000f8e02ff */
[----:B------:R-:W-:Y:S01]  /*2660*/  IMAD.WIDE R28, R29, 0x10, R4 ;  /* 0x000000101d1c7825 */ /* 0x000fe200078e0204 */
[----:B------:R-:W1:Y:S01]  /*2670*/  LDCU.U16 UR4, c[0x0][0x40c] ;  /* 0x00008180ff0477ac */ /* 0x000e620008000400 */
[----:B---3--:R2:W-:Y:S04]  /*2680*/  STG.E.128 desc[UR6][R2.64], R24 ;  /* 0x0000001802007986 */ /* 0x0085e8000c101d06 */
[----:B-----5:R3:W-:Y:S04]  /*2690*/  STG.E.128 desc[UR6][R10.64], R20 ;  /* 0x000000140a007986 */ /* 0x0207e8000c101d06 */
[----:B------:R-:W4:Y:S04]  /*26a0*/  LDG.E.128 R16, desc[UR6][R28.64] ;  /* 0x000000061c107981 */ /* 0x000f28000c1e1d00 */
[----:B------:R-:W5:Y:S01]  /*26b0*/  LDG.E.128 R12, desc[UR6][R6.64] ;  /* 0x00000006060c7981 */ /* 0x000f62000c1e1d00 */
[----:B-1----:R-:W-:Y:S01]  /*26c0*/  UPRMT UR4, UR4, 0x9910, URZ ;  /* 0x0000991004047896 */ /* 0x002fe200080000ff */
[----:B--2---:R-:W1:Y:S05]  /*26d0*/  LDC R25, c[0x0][0x38c] ;  /* 0x0000e300ff197b82 */ /* 0x004e6a0000000800 */
[----:B------:R-:W-:-:S02]  /*26e0*/  IMAD R31, R31, UR4, RZ ;  /* 0x000000041f1f7c24 */ /* 0x000fc4000f8e02ff */
[----:B0-----:R-:W-:-:S04]  /*26f0*/  IMAD.WIDE R2, R9, 0x10, R6 ;  /* 0x0000001009027825 */ /* 0x001fc800078e0206 */
[----:B------:R-:W-:Y:S01]  /*2700*/  IMAD.WIDE R30, R31, 0x10, R4 ;  /* 0x000000101f1e7825 */ /* 0x000fe200078e0204 */
[----:B------:R-:W0:Y:S01]  /*2710*/  LDCU.U16 UR4, c[0x0][0x40e] ;  /* 0x000081c0ff0477ac */ /* 0x000e220008000400 */
[----:B------:R-:W2:Y:S01]  /*2720*/  LDC R27, c[0x0][0x38c] ;  /* 0x0000e300ff1b7b82 */ /* 0x000ea20000000800 */
[----:B----4-:R2:W-:Y:S04]  /*2730*/  STG.E.128 desc[UR6][R6.64], R16 ;  /* 0x0000001006007986 */ /* 0x0105e8000c101d06 */
[----:B-----5:R4:W-:Y:S04]  /*2740*/  STG.E.128 desc[UR6][R28.64], R12 ;  /* 0x0000000c1c007986 */ /* 0x0209e8000c101d06 */
[----:B---3--:R-:W3:Y:S04]  /*2750*/  LDG.E.128 R20, desc[UR6][R30.64] ;  /* 0x000000061e147981 */ /* 0x008ee8000c1e1d00 */
[----:B------:R-:W5:Y:S01]  /*2760*/  LDG.E.128 R8, desc[UR6][R2.64] ;  /* 0x0000000602087981 */ /* 0x000f62000c1e1d00 */
[----:B0-----:R-:W-:-:S06]  /*2770*/  UPRMT UR4, UR4, 0x9910, URZ ;  /* 0x0000991004047896 */ /* 0x001fcc00080000ff */
[----:B-1----:R-:W-:Y:S02]  /*2780*/  IMAD R25, R25, UR4, RZ ;  /* 0x0000000419197c24 */ /* 0x002fe4000f8e02ff */
[----:B--2---:R-:W-:Y:S01]  /*2790*/  IMAD.WIDE R6, R27, 0x10, R2 ;  /* 0x000000101b067825 */ /* 0x004fe200078e0202 */
[----:B----4-:R-:W0:Y:S02]  /*27a0*/  LDC R29, c[0x0][0x38c] ;  /* 0x0000e300ff1d7b82 */ /* 0x010e240000000800 */
[----:B------:R-:W1:Y:S01]  /*27b0*/  LDCU.U16 UR4, c[0x0][0x410] ;  /* 0x00008200ff0477ac */ /* 0x000e620008000400 */
[----:B------:R-:W-:-:S05]  /*27c0*/  IMAD.WIDE R24, R25, 0x10, R4 ;  /* 0x0000001019187825 */ /* 0x000fca00078e0204 */
[----:B------:R-:W2:Y:S01]  /*27d0*/  LDC R27, c[0x0][0x38c] ;  /* 0x0000e300ff1b7b82 */ /* 0x000ea20000000800 */
[----:B---3--:R0:W-:Y:S04]  /*27e0*/  STG.E.128 desc[UR6][R2.64], R20 ;  /* 0x0000001402007986 */ /* 0x0081e8000c101d06 */
[----:B-----5:R3:W-:Y:S04]  /*27f0*/  STG.E.128 desc[UR6][R30.64], R8 ;  /* 0x000000081e007986 */ /* 0x0207e8000c101d06 */
        /* <DEDUP_REMOVED lines=11> */
[----:B------:R-:W5:Y:S04]  /*28b0*/  LDG.E.128 R20, desc[UR6][R26.64] ;  /* 0x000000061a147981 */ /* 0x000f68000c1e1d00 */
[----:B------:R-:W3:Y:S01]  /*28c0*/  LDG.E.128 R8, desc[UR6][R2.64] ;  /* 0x0000000602087981 */ /* 0x000ee2000c1e1d00 */
[----:B-1----:R-:W-:-:S06]  /*28d0*/  UPRMT UR4, UR4, 0x9910, URZ ;  /* 0x0000991004047896 */ /* 0x002fcc00080000ff */
[----:B--2---:R-:W-:-:S04]  /*28e0*/  IMAD R29, R29, UR4, RZ ;  /* 0x000000041d1d7c24 */ /* 0x004fc8000f8e02ff */
[----:B------:R-:W-:-:S04]  /*28f0*/  IMAD.WIDE R28, R29, 0x10, R4 ;  /* 0x000000101d1c7825 */ /* 0x000fc800078e0204 */
[----:B0-----:R-:W-:Y:S01]  /*2900*/  IMAD.WIDE R4, R31, 0x10, R2 ;  /* 0x000000101f047825 */ /* 0x001fe200078e0202 */
[----:B-----5:R-:W-:Y:S04]  /*2910*/  STG.E.128 desc[UR6][R2.64], R20 ;  /* 0x0000001402007986 */ /* 0x020fe8000c101d06 */
[----:B---3--:R-:W-:Y:S04]  /*2920*/  STG.E.128 desc[UR6][R26.64], R8 ;  /* 0x000000081a007986 */ /* 0x008fe8000c101d06 */
[----:B------:R-:W2:Y:S04]  /*2930*/  LDG.E.128 R16, desc[UR6][R28.64] ;  /* 0x000000061c107981 */ /* 0x000ea8000c1e1d00 */
[----:B----4-:R-:W3:Y:S04]  /*2940*/  LDG.E.128 R12, desc[UR6][R4.64] ;  /* 0x00000006040c7981 */ /* 0x010ee8000c1e1d00 */
[----:B--2---:R-:W-:Y:S04]  /*2950*/  STG.E.128 desc[UR6][R4.64], R16 ;  /* 0x0000001004007986 */ /* 0x004fe8000c101d06 */
[----:B---3--:R-:W-:Y:S01]  /*2960*/  STG.E.128 desc[UR6][R28.64], R12 ;  /* 0x0000000c1c007986 */ /* 0x008fe2000c101d06 */
[----:B------:R-:W-:Y:S05]  /*2970*/  EXIT ;  /* 0x000000000000794d */ /* 0x000fea0003800000 */
.L_x_0:
[----:B------:R-:W-:-:S00]  /*2980*/  BRA `(.L_x_0) ;  /* 0xfffffffc00fc7947 */ /* 0x000fc0000383ffff */
[----:B------:R-:W-:-:S00]  /*2990*/  NOP ;  /* 0x0000000000007918 */ /* 0x000fc00000000000 */
        /* <DEDUP_REMOVED lines=14> */
.L_x_1:


//--------------------- .nv.shared.reserved.0     --------------------------
	.section	.nv.shared.reserved.0,"aw",@nobits
	.weak		__nv_reservedSMEM_offset_0_alias
	.size		__nv_reservedSMEM_offset_0_alias, 0, 64
	.other		__nv_reservedSMEM_offset_0_alias,@"STO_CUDA_RESERVED_SHARED STV_DEFAULT"
__nv_reservedSMEM_offset_0_alias:
	.zero		0
	.zero		64


//--------------------- .nv.constant0._Z9myzlaswp_15zlaswp_params_t --------------------------
	.section	.nv.constant0._Z9myzlaswp_15zlaswp_params_t,"a",@progbits
	.sectionflags	@""
	.align	4
.nv.constant0._Z9myzlaswp_15zlaswp_params_t:
	.zero		1048


//--------------------- SYMBOLS --------------------------

	.type		.nv.reservedSmem.offset0,@object
	.size		.nv.reservedSmem.offset0,0x4
